	.headerflags	@"EF_CUDA_TEXMODE_UNIFIED EF_CUDA_64BIT_ADDRESS EF_CUDA_ACCELERATORS EF_CUDA_SM90 EF_CUDA_VIRTUAL_SM(EF_CUDA_SM90)"
	.elftype	@"ET_EXEC"


//--------------------- .nv.info                  --------------------------
	.section	.nv.info,"",@"SHT_CUDA_INFO"
	.align	4


	//----- nvinfo : EIATTR_REGCOUNT
	.align		4
        /*0000*/ 	.byte	0x04, 0x2f
        /*0002*/ 	.short	(.L_1 - .L_0)
	.align		4
.L_0:
        /*0004*/ 	.word	index@(triton_poi_fused_cat_76)
        /*0008*/ 	.word	0x0000000e


	//----- nvinfo : EIATTR_MIN_STACK_SIZE
	.align		4
.L_1:
        /*000c*/ 	.byte	0x04, 0x12
        /*000e*/ 	.short	(.L_3 - .L_2)
	.align		4
.L_2:
        /*0010*/ 	.word	index@(triton_poi_fused_cat_76)
        /*0014*/ 	.word	0x00000000


	//----- nvinfo : EIATTR_FRAME_SIZE
	.align		4
.L_3:
        /*0018*/ 	.byte	0x04, 0x11
        /*001a*/ 	.short	(.L_5 - .L_4)
	.align		4
.L_4:
        /*001c*/ 	.word	index@(triton_poi_fused_cat_76)
        /*0020*/ 	.word	0x00000000


	//----- nvinfo : EIATTR_MIN_STACK_SIZE
	.align		4
.L_5:
        /*0024*/ 	.byte	0x04, 0x12
        /*0026*/ 	.short	(.L_7 - .L_6)
	.align		4
.L_6:
        /*0028*/ 	.word	index@(triton_poi_fused_cat_76)
        /*002c*/ 	.word	0x00000000
.L_7:


//--------------------- .nv.info.triton_poi_fused_cat_76 --------------------------
	.section	.nv.info.triton_poi_fused_cat_76,"",@"SHT_CUDA_INFO"
	.sectionflags	@""
	.align	4


	//----- nvinfo : EIATTR_CUDA_API_VERSION
	.align		4
        /*0000*/ 	.byte	0x04, 0x37
        /*0002*/ 	.short	(.L_9 - .L_8)
.L_8:
        /*0004*/ 	.word	0x0000007c


	//----- nvinfo : EIATTR_KPARAM_INFO
	.align		4
.L_9:
        /*0008*/ 	.byte	0x04, 0x17
        /*000a*/ 	.short	(.L_11 - .L_10)
.L_10:
        /*000c*/ 	.word	0x00000000
        /*0010*/ 	.short	0x0003
        /*0012*/ 	.short	0x0018
        /*0014*/ 	.byte	0x00, 0xf0, 0x11, 0x00


	//----- nvinfo : EIATTR_KPARAM_INFO
	.align		4
.L_11:
        /*0018*/ 	.byte	0x04, 0x17
        /*001a*/ 	.short	(.L_13 - .L_12)
.L_12:
        /*001c*/ 	.word	0x00000000
        /*0020*/ 	.short	0x0002
        /*0022*/ 	.short	0x0010
        /*0024*/ 	.byte	0x00, 0xf4, 0x21, 0x00


	//----- nvinfo : EIATTR_KPARAM_INFO
	.align		4
.L_13:
        /*0028*/ 	.byte	0x04, 0x17
        /*002a*/ 	.short	(.L_15 - .L_14)
.L_14:
        /*002c*/ 	.word	0x00000000
        /*0030*/ 	.short	0x0001
        /*0032*/ 	.short	0x0008
        /*0034*/ 	.byte	0x00, 0xf4, 0x21, 0x00


	//----- nvinfo : EIATTR_KPARAM_INFO
	.align		4
.L_15:
        /*0038*/ 	.byte	0x04, 0x17
        /*003a*/ 	.short	(.L_17 - .L_16)
.L_16:
        /*003c*/ 	.word	0x00000000
        /*0040*/ 	.short	0x0000
        /*0042*/ 	.short	0x0000
        /*0044*/ 	.byte	0x00, 0xf4, 0x21, 0x00


	//----- nvinfo : EIATTR_SPARSE_MMA_MASK
	.align		4
.L_17:
        /*0048*/ 	.byte	0x03, 0x50
        /*004a*/ 	.short	0x0000


	//----- nvinfo : EIATTR_MAXREG_COUNT
	.align		4
        /*004c*/ 	.byte	0x03, 0x1b
        /*004e*/ 	.short	0x00ff


	//----- nvinfo : EIATTR_EXIT_INSTR_OFFSETS
	.align		4
        /*0050*/ 	.byte	0x04, 0x1c
        /*0052*/ 	.short	(.L_19 - .L_18)


	//   ....[0]....
.L_18:
        /*0054*/ 	.word	0x00000180


	//   ....[1]....
        /*0058*/ 	.word	0x000001a0


	//----- nvinfo : EIATTR_REQNTID
	.align		4
.L_19:
        /*005c*/ 	.byte	0x04, 0x10
        /*005e*/ 	.short	(.L_21 - .L_20)
.L_20:
        /*0060*/ 	.word	0x00000080
        /*0064*/ 	.word	0x00000001
        /*0068*/ 	.word	0x00000001


	//----- nvinfo : EIATTR_CBANK_PARAM_SIZE
	.align		4
.L_21:
        /*006c*/ 	.byte	0x03, 0x19
        /*006e*/ 	.short	0x001c


	//----- nvinfo : EIATTR_PARAM_CBANK
	.align		4
        /*0070*/ 	.byte	0x04, 0x0a
        /*0072*/ 	.short	(.L_23 - .L_22)
	.align		4
.L_22:
        /*0074*/ 	.word	index@(.nv.constant0.triton_poi_fused_cat_76)
        /*0078*/ 	.short	0x0210
        /*007a*/ 	.short	0x001c


	//----- nvinfo : EIATTR_SW_WAR
	.align		4
.L_23:
        /*007c*/ 	.byte	0x04, 0x36
        /*007e*/ 	.short	(.L_25 - .L_24)
.L_24:
        /*0080*/ 	.word	0x00000008
.L_25:


//--------------------- .nv.callgraph             --------------------------
	.section	.nv.callgraph,"",@"SHT_CUDA_CALLGRAPH"
	.align	4
	.sectionentsize	8
	.align		4
        /*0000*/ 	.word	0x00000000
	.align		4
        /*0004*/ 	.word	0xffffffff
	.align		4
        /*0008*/ 	.word	0x00000000
	.align		4
        /*000c*/ 	.word	0xfffffffe
	.align		4
        /*0010*/ 	.word	0x00000000
	.align		4
        /*0014*/ 	.word	0xfffffffd
	.align		4
        /*0018*/ 	.word	0x00000000
	.align		4
        /*001c*/ 	.word	0xfffffffc


//--------------------- .text.triton_poi_fused_cat_76 --------------------------
	.section	.text.triton_poi_fused_cat_76,"ax",@progbits
	.align	128
        .global         triton_poi_fused_cat_76
        .type           triton_poi_fused_cat_76,@function
        .size           triton_poi_fused_cat_76,(.L_x_1 - triton_poi_fused_cat_76)
        .other          triton_poi_fused_cat_76,@"STO_CUDA_ENTRY STV_DEFAULT"
triton_poi_fused_cat_76:
.text.triton_poi_fused_cat_76:
[----:B------:R-:W0:Y:S02]  /*0000*/  LDC R1, c[0x0][0x28] ;  /* 0x00000a00ff017b82 */ /* 0x000e240000000800 */
[----:B------:R-:W1:Y:S01]  /*0010*/  S2R R0, SR_TID.X ;  /* 0x0000000000007919 */ /* 0x000e620000002100 */
[----:B------:R-:W2:Y:S01]  /*0020*/  LDC.64 R4, c[0x0][0x210] ;  /* 0x00008400ff047b82 */ /* 0x000ea20000000a00 */
[----:B------:R-:W-:Y:S01]  /*0030*/  CS2R R2, SRZ ;  /* 0x0000000000027805 */ /* 0x000fe2000001ff00 */
[----:B------:R-:W-:Y:S01]  /*0040*/  ULDC.64 UR4, c[0x0][0x208] ;  /* 0x0000820000047ab9 */ /* 0x000fe20000000a00 */
[----:B------:R-:W3:Y:S05]  /*0050*/  S2R R11, SR_CTAID.X ;  /* 0x00000000000b7919 */ /* 0x000eea0000002500 */
[----:B------:R-:W4:Y:S08]  /*0060*/  LDC.64 R6, c[0x0][0x218] ;  /* 0x00008600ff067b82 */ /* 0x000f300000000a00 */
[----:B------:R-:W5:Y:S01]  /*0070*/  LDC.64 R8, c[0x0][0x220] ;  /* 0x00008800ff087b82 */ /* 0x000f620000000a00 */
[----:B-1----:R-:W-:-:S05]  /*0080*/  IMAD.SHL.U32 R0, R0, 0x2, RZ ;  /* 0x0000000200007824 */ /* 0x002fca00078e00ff */
[----:B------:R-:W-:-:S05]  /*0090*/  LOP3.LUT R0, R0, 0xfe, RZ, 0xc0, !PT ;  /* 0x000000fe00007812 */ /* 0x000fca00078ec0ff */
[----:B---3--:R-:W-:-:S04]  /*00a0*/  IMAD R11, R11, 0x100, R0 ;  /* 0x000001000b0b7824 */ /* 0x008fc800078e0200 */
[C---:B--2---:R-:W-:Y:S01]  /*00b0*/  IMAD.WIDE R4, R11.reuse, 0x4, R4 ;  /* 0x000000040b047825 */ /* 0x044fe200078e0204 */
[----:B------:R-:W-:-:S13]  /*00c0*/  ISETP.GE.AND P0, PT, R11, 0x800, PT ;  /* 0x000008000b00780c */ /* 0x000fda0003f06270 */
[----:B------:R5:W2:Y:S01]  /*00d0*/  @!P0 LDG.E.64 R2, desc[UR4][R4.64] ;  /* 0x0000000404028981 */ /* 0x000aa2000c1e1b00 */
[----:B------:R-:W-:-:S04]  /*00e0*/  SHF.R.S32.HI R0, RZ, 0x1f, R11 ;  /* 0x0000001fff007819 */ /* 0x000fc8000001140b */
[----:B------:R-:W-:-:S04]  /*00f0*/  LEA.HI R0, R0, R11, RZ, 0x9 ;  /* 0x0000000b00007211 */ /* 0x000fc800078f48ff */
[----:B------:R-:W-:Y:S02]  /*0100*/  LOP3.LUT R10, R0, 0xfffffe00, RZ, 0xc0, !PT ;  /* 0xfffffe00000a7812 */ /* 0x000fe400078ec0ff */
[----:B------:R-:W-:Y:S02]  /*0110*/  SHF.R.S32.HI R0, RZ, 0x9, R0 ;  /* 0x00000009ff007819 */ /* 0x000fe40000011400 */
[----:B------:R-:W-:-:S05]  /*0120*/  IADD3 R11, R11, -R10, RZ ;  /* 0x8000000a0b0b7210 */ /* 0x000fca0007ffe0ff */
[----:B------:R-:W-:-:S04]  /*0130*/  IMAD R11, R0, 0x4600, R11 ;  /* 0x00004600000b7824 */ /* 0x000fc800078e020b */
[----:B----4-:R-:W-:-:S04]  /*0140*/  IMAD.WIDE R6, R11, 0x4, R6 ;  /* 0x000000040b067825 */ /* 0x010fc800078e0206 */
[----:B------:R-:W-:-:S04]  /*0150*/  IMAD.IADD R11, R10, 0x1, R11 ;  /* 0x000000010a0b7824 */ /* 0x000fc800078e020b */
[----:B-----5:R-:W-:Y:S01]  /*0160*/  IMAD.WIDE R4, R11, 0x4, R8 ;  /* 0x000000040b047825 */ /* 0x020fe200078e0208 */
[----:B--2---:R1:W-:Y:S01]  /*0170*/  @!P0 STG.E.64 desc[UR4][R6.64], R2 ;  /* 0x0000000206008986 */ /* 0x0043e2000c101b04 */
[----:B------:R-:W-:Y:S05]  /*0180*/  @P0 EXIT ;  /* 0x000000000000094d */ /* 0x000fea0003800000 */
[----:B------:R-:W-:Y:S01]  /*0190*/  STG.E.64 desc[UR4][R4.64], R2 ;  /* 0x0000000204007986 */ /* 0x000fe2000c101b04 */
[----:B------:R-:W-:Y:S05]  /*01a0*/  EXIT ;  /* 0x000000000000794d */ /* 0x000fea0003800000 */
.L_x_0:
[----:B------:R-:W-:-:S00]  /*01b0*/  BRA `(.L_x_0) ;  /* 0xfffffffc00fc7947 */ /* 0x000fc0000383ffff */
[----:B------:R-:W-:-:S00]  /*01c0*/  NOP ;  /* 0x0000000000007918 */ /* 0x000fc00000000000 */
        /* <DEDUP_REMOVED lines=11> */
.L_x_1:


//--------------------- .nv.constant0.triton_poi_fused_cat_76 --------------------------
	.section	.nv.constant0.triton_poi_fused_cat_76,"a",@progbits
	.sectionflags	@""
	.align	4
.nv.constant0.triton_poi_fused_cat_76:
	.zero		556
